	.headerflags	@"EF_CUDA_TEXMODE_UNIFIED EF_CUDA_64BIT_ADDRESS EF_CUDA_ACCELERATORS EF_CUDA_SM90 EF_CUDA_VIRTUAL_SM(EF_CUDA_SM90)"
	.elftype	@"ET_EXEC"


//--------------------- .nv.info                  --------------------------
	.section	.nv.info,"",@"SHT_CUDA_INFO"
	.align	4


	//----- nvinfo : EIATTR_REGCOUNT
	.align		4
        /*0000*/ 	.byte	0x04, 0x2f
        /*0002*/ 	.short	(.L_3 - .L_2)
	.align		4
.L_2:
        /*0004*/ 	.word	index@(triton_poi_fused__native_batch_norm_legit_no_training_convolution_relu_1)
        /*0008*/ 	.word	0x00000020


	//----- nvinfo : EIATTR_MIN_STACK_SIZE
	.align		4
.L_3:
        /*000c*/ 	.byte	0x04, 0x12
        /*000e*/ 	.short	(.L_5 - .L_4)
	.align		4
.L_4:
        /*0010*/ 	.word	index@(triton_poi_fused__native_batch_norm_legit_no_training_convolution_relu_1)
        /*0014*/ 	.word	0x00000000


	//----- nvinfo : EIATTR_FRAME_SIZE
	.align		4
.L_5:
        /*0018*/ 	.byte	0x04, 0x11
        /*001a*/ 	.short	(.L_7 - .L_6)
	.align		4
.L_6:
        /*001c*/ 	.word	index@(triton_poi_fused__native_batch_norm_legit_no_training_convolution_relu_1)
        /*0020*/ 	.word	0x00000000


	//----- nvinfo : EIATTR_MIN_STACK_SIZE
	.align		4
.L_7:
        /*0024*/ 	.byte	0x04, 0x12
        /*0026*/ 	.short	(.L_9 - .L_8)
	.align		4
.L_8:
        /*0028*/ 	.word	index@(triton_poi_fused__native_batch_norm_legit_no_training_convolution_relu_1)
        /*002c*/ 	.word	0x00000000
.L_9:


//--------------------- .nv.info.triton_poi_fused__native_batch_norm_legit_no_training_convolution_relu_1 --------------------------
	.section	.nv.info.triton_poi_fused__native_batch_norm_legit_no_training_convolution_relu_1,"",@"SHT_CUDA_INFO"
	.sectionflags	@""
	.align	4


	//----- nvinfo : EIATTR_CUDA_API_VERSION
	.align		4
        /*0000*/ 	.byte	0x04, 0x37
        /*0002*/ 	.short	(.L_11 - .L_10)
.L_10:
        /*0004*/ 	.word	0x0000007c


	//----- nvinfo : EIATTR_KPARAM_INFO
	.align		4
.L_11:
        /*0008*/ 	.byte	0x04, 0x17
        /*000a*/ 	.short	(.L_13 - .L_12)
.L_12:
        /*000c*/ 	.word	0x00000000
        /*0010*/ 	.short	0x0007
        /*0012*/ 	.short	0x0038
        /*0014*/ 	.byte	0x00, 0xf0, 0x11, 0x00


	//----- nvinfo : EIATTR_KPARAM_INFO
	.align		4
.L_13:
        /*0018*/ 	.byte	0x04, 0x17
        /*001a*/ 	.short	(.L_15 - .L_14)
.L_14:
        /*001c*/ 	.word	0x00000000
        /*0020*/ 	.short	0x0006
        /*0022*/ 	.short	0x0030
        /*0024*/ 	.byte	0x00, 0xf4, 0x21, 0x00


	//----- nvinfo : EIATTR_KPARAM_INFO
	.align		4
.L_15:
        /*0028*/ 	.byte	0x04, 0x17
        /*002a*/ 	.short	(.L_17 - .L_16)
.L_16:
        /*002c*/ 	.word	0x00000000
        /*0030*/ 	.short	0x0005
        /*0032*/ 	.short	0x0028
        /*0034*/ 	.byte	0x00, 0xf4, 0x21, 0x00


	//----- nvinfo : EIATTR_KPARAM_INFO
	.align		4
.L_17:
        /*0038*/ 	.byte	0x04, 0x17
        /*003a*/ 	.short	(.L_19 - .L_18)
.L_18:
        /*003c*/ 	.word	0x00000000
        /*0040*/ 	.short	0x0004
        /*0042*/ 	.short	0x0020
        /*0044*/ 	.byte	0x00, 0xf4, 0x21, 0x00


	//----- nvinfo : EIATTR_KPARAM_INFO
	.align		4
.L_19:
        /*0048*/ 	.byte	0x04, 0x17
        /*004a*/ 	.short	(.L_21 - .L_20)
.L_20:
        /*004c*/ 	.word	0x00000000
        /*0050*/ 	.short	0x0003
        /*0052*/ 	.short	0x0018
        /*0054*/ 	.byte	0x00, 0xf4, 0x21, 0x00


	//----- nvinfo : EIATTR_KPARAM_INFO
	.align		4
.L_21:
        /*0058*/ 	.byte	0x04, 0x17
        /*005a*/ 	.short	(.L_23 - .L_22)
.L_22:
        /*005c*/ 	.word	0x00000000
        /*0060*/ 	.short	0x0002
        /*0062*/ 	.short	0x0010
        /*0064*/ 	.byte	0x00, 0xf4, 0x21, 0x00


	//----- nvinfo : EIATTR_KPARAM_INFO
	.align		4
.L_23:
        /*0068*/ 	.byte	0x04, 0x17
        /*006a*/ 	.short	(.L_25 - .L_24)
.L_24:
        /*006c*/ 	.word	0x00000000
        /*0070*/ 	.short	0x0001
        /*0072*/ 	.short	0x0008
        /*0074*/ 	.byte	0x00, 0xf4, 0x21, 0x00


	//----- nvinfo : EIATTR_KPARAM_INFO
	.align		4
.L_25:
        /*0078*/ 	.byte	0x04, 0x17
        /*007a*/ 	.short	(.L_27 - .L_26)
.L_26:
        /*007c*/ 	.word	0x00000000
        /*0080*/ 	.short	0x0000
        /*0082*/ 	.short	0x0000
        /*0084*/ 	.byte	0x00, 0xf4, 0x21, 0x00


	//----- nvinfo : EIATTR_SPARSE_MMA_MASK
	.align		4
.L_27:
        /*0088*/ 	.byte	0x03, 0x50
        /*008a*/ 	.short	0x0000


	//----- nvinfo : EIATTR_MAXREG_COUNT
	.align		4
        /*008c*/ 	.byte	0x03, 0x1b
        /*008e*/ 	.short	0x00ff


	//----- nvinfo : EIATTR_EXIT_INSTR_OFFSETS
	.align		4
        /*0090*/ 	.byte	0x04, 0x1c
        /*0092*/ 	.short	(.L_29 - .L_28)


	//   ....[0]....
.L_28:
        /*0094*/ 	.word	0x000005d0


	//   ....[1]....
        /*0098*/ 	.word	0x000005f0


	//----- nvinfo : EIATTR_REQNTID
	.align		4
.L_29:
        /*009c*/ 	.byte	0x04, 0x10
        /*009e*/ 	.short	(.L_31 - .L_30)
.L_30:
        /*00a0*/ 	.word	0x00000080
        /*00a4*/ 	.word	0x00000001
        /*00a8*/ 	.word	0x00000001


	//----- nvinfo : EIATTR_CBANK_PARAM_SIZE
	.align		4
.L_31:
        /*00ac*/ 	.byte	0x03, 0x19
        /*00ae*/ 	.short	0x003c


	//----- nvinfo : EIATTR_PARAM_CBANK
	.align		4
        /*00b0*/ 	.byte	0x04, 0x0a
        /*00b2*/ 	.short	(.L_33 - .L_32)
	.align		4
.L_32:
        /*00b4*/ 	.word	index@(.nv.constant0.triton_poi_fused__native_batch_norm_legit_no_training_convolution_relu_1)
        /*00b8*/ 	.short	0x0210
        /*00ba*/ 	.short	0x003c


	//----- nvinfo : EIATTR_SW_WAR
	.align		4
.L_33:
        /*00bc*/ 	.byte	0x04, 0x36
        /*00be*/ 	.short	(.L_35 - .L_34)
.L_34:
        /*00c0*/ 	.word	0x00000008
.L_35:


//--------------------- .nv.callgraph             --------------------------
	.section	.nv.callgraph,"",@"SHT_CUDA_CALLGRAPH"
	.align	4
	.sectionentsize	8
	.align		4
        /*0000*/ 	.word	0x00000000
	.align		4
        /*0004*/ 	.word	0xffffffff
	.align		4
        /*0008*/ 	.word	0x00000000
	.align		4
        /*000c*/ 	.word	0xfffffffe
	.align		4
        /*0010*/ 	.word	0x00000000
	.align		4
        /*0014*/ 	.word	0xfffffffd
	.align		4
        /*0018*/ 	.word	0x00000000
	.align		4
        /*001c*/ 	.word	0xfffffffc


//--------------------- .nv.constant4             --------------------------
	.section	.nv.constant4,"a",@progbits
	.align	8
	.align		8
.nv.constant4:
        /*0000*/ 	.dword	_$_str
	.align		8
        /*0008*/ 	.dword	_$_str_$_2


//--------------------- .text.triton_poi_fused__native_batch_norm_legit_no_training_convolution_relu_1 --------------------------
	.section	.text.triton_poi_fused__native_batch_norm_legit_no_training_convolution_relu_1,"ax",@progbits
	.align	128
        .global         triton_poi_fused__native_batch_norm_legit_no_training_convolution_relu_1
        .type           triton_poi_fused__native_batch_norm_legit_no_training_convolution_relu_1,@function
        .size           triton_poi_fused__native_batch_norm_legit_no_training_convolution_relu_1,(.L_x_1 - triton_poi_fused__native_batch_norm_legit_no_training_convolution_relu_1)
        .other          triton_poi_fused__native_batch_norm_legit_no_training_convolution_relu_1,@"STO_CUDA_ENTRY STV_DEFAULT"
triton_poi_fused__native_batch_norm_legit_no_training_convolution_relu_1:
.text.triton_poi_fused__native_batch_norm_legit_no_training_convolution_relu_1:
[----:B------:R-:W0:Y:S01]  /*0000*/  LDC R1, c[0x0][0x28] ;  /* 0x00000a00ff017b82 */ /* 0x000e220000000800 */
[----:B------:R-:W1:Y:S07]  /*0010*/  S2R R0, SR_TID.X ;  /* 0x0000000000007919 */ /* 0x000e6e0000002100 */
[----:B------:R-:W2:Y:S01]  /*0020*/  LDC.64 R2, c[0x0][0x228] ;  /* 0x00008a00ff027b82 */ /* 0x000ea20000000a00 */
[----:B------:R-:W-:Y:S01]  /*0030*/  HFMA2.MMA R16, -RZ, RZ, 0, 0 ;  /* 0x00000000ff107435 */ /* 0x000fe200000001ff */
[----:B------:R-:W-:Y:S01]  /*0040*/  CS2R R20, SRZ ;  /* 0x0000000000147805 */ /* 0x000fe2000001ff00 */
[----:B------:R-:W3:Y:S01]  /*0050*/  S2R R17, SR_CTAID.X ;  /* 0x0000000000117919 */ /* 0x000ee20000002500 */
[----:B------:R-:W-:-:S04]  /*0060*/  ULDC.64 UR4, c[0x0][0x208] ;  /* 0x0000820000047ab9 */ /* 0x000fc80000000a00 */
[----:B------:R-:W4:Y:S08]  /*0070*/  LDC.64 R10, c[0x0][0x218] ;  /* 0x00008600ff0a7b82 */ /* 0x000f300000000a00 */
[----:B------:R-:W5:Y:S08]  /*0080*/  LDC.64 R8, c[0x0][0x210] ;  /* 0x00008400ff087b82 */ /* 0x000f700000000a00 */
[----:B------:R-:W4:Y:S01]  /*0090*/  LDC.64 R14, c[0x0][0x220] ;  /* 0x00008800ff0e7b82 */ /* 0x000f220000000a00 */
[----:B-1----:R-:W-:-:S04]  /*00a0*/  SHF.L.U32 R0, R0, 0x1, RZ ;  /* 0x0000000100007819 */ /* 0x002fc800000006ff */
[----:B------:R-:W-:-:S04]  /*00b0*/  LOP3.LUT R0, R0, 0xfe, RZ, 0xc0, !PT ;  /* 0x000000fe00007812 */ /* 0x000fc800078ec0ff */
[----:B---3--:R-:W-:-:S04]  /*00c0*/  LEA R17, R17, R0, 0x8 ;  /* 0x0000000011117211 */ /* 0x008fc800078e40ff */
[----:B------:R-:W-:Y:S01]  /*00d0*/  IADD3 R0, R17, 0x1, RZ ;  /* 0x0000000111007810 */ /* 0x000fe20007ffe0ff */
[C---:B------:R-:W-:Y:S01]  /*00e0*/  IMAD.HI R4, R17.reuse, 0x55555556, RZ ;  /* 0x5555555611047827 */ /* 0x040fe200078e02ff */
[----:B------:R-:W-:-:S03]  /*00f0*/  ISETP.GE.AND P0, PT, R17, 0xc00, PT ;  /* 0x00000c001100780c */ /* 0x000fc60003f06270 */
[----:B------:R-:W-:Y:S01]  /*0100*/  IMAD.HI R0, R0, 0x55555556, RZ ;  /* 0x5555555600007827 */ /* 0x000fe200078e02ff */
[----:B------:R-:W-:-:S04]  /*0110*/  LEA.HI R4, R4, R4, RZ, 0x1 ;  /* 0x0000000404047211 */ /* 0x000fc800078f08ff */
[----:B------:R-:W-:Y:S02]  /*0120*/  LEA.HI R0, R0, R0, RZ, 0x1 ;  /* 0x0000000000007211 */ /* 0x000fe400078f08ff */
[----:B------:R-:W-:Y:S02]  /*0130*/  SHF.R.S32.HI R5, RZ, 0x1f, R4 ;  /* 0x0000001fff057819 */ /* 0x000fe40000011404 */
[----:B------:R-:W-:Y:S02]  /*0140*/  SHF.R.S32.HI R7, RZ, 0x1f, R0 ;  /* 0x0000001fff077819 */ /* 0x000fe40000011400 */
[----:B------:R-:W-:Y:S02]  /*0150*/  LEA.HI R5, R5, R4, RZ, 0x8 ;  /* 0x0000000405057211 */ /* 0x000fe400078f40ff */
[----:B------:R-:W-:Y:S02]  /*0160*/  LEA.HI R7, R7, R0, RZ, 0x8 ;  /* 0x0000000007077211 */ /* 0x000fe400078f40ff */
[----:B------:R-:W-:-:S02]  /*0170*/  LOP3.LUT R5, R5, 0xffffff00, RZ, 0xc0, !PT ;  /* 0xffffff0005057812 */ /* 0x000fc400078ec0ff */
[----:B------:R-:W-:Y:S02]  /*0180*/  LOP3.LUT R23, R7, 0xffffff00, RZ, 0xc0, !PT ;  /* 0xffffff0007177812 */ /* 0x000fe400078ec0ff */
[----:B------:R-:W-:Y:S02]  /*0190*/  IADD3 R25, R4, -R5, RZ ;  /* 0x8000000504197210 */ /* 0x000fe40007ffe0ff */
[----:B------:R-:W-:Y:S01]  /*01a0*/  IADD3 R23, R0, -R23, RZ ;  /* 0x8000001700177210 */ /* 0x000fe20007ffe0ff */
[----:B------:R-:W1:Y:S02]  /*01b0*/  LDC.64 R4, c[0x0][0x230] ;  /* 0x00008c00ff047b82 */ /* 0x000e640000000a00 */
[----:B--2---:R-:W-:-:S04]  /*01c0*/  IMAD.WIDE R6, R25, 0x4, R2 ;  /* 0x0000000419067825 */ /* 0x004fc800078e0202 */
[----:B------:R-:W-:Y:S01]  /*01d0*/  IMAD.WIDE R12, R23, 0x4, R2 ;  /* 0x00000004170c7825 */ /* 0x000fe200078e0202 */
[----:B------:R2:W3:Y:S01]  /*01e0*/  @!P0 LDG.E.EL R16, desc[UR4][R6.64] ;  /* 0x0000000406108981 */ /* 0x0004e2000c2e1900 */
[----:B------:R-:W1:Y:S03]  /*01f0*/  LDC.64 R2, c[0x0][0x238] ;  /* 0x00008e00ff027b82 */ /* 0x000e660000000a00 */
[----:B------:R5:W3:Y:S01]  /*0200*/  @!P0 LDG.E.EL R20, desc[UR4][R12.64] ;  /* 0x000000040c148981 */ /* 0x000ae2000c2e1900 */
[----:B----4-:R-:W-:Y:S01]  /*0210*/  IMAD.WIDE R26, R25, 0x4, R10 ;  /* 0x00000004191a7825 */ /* 0x010fe200078e020a */
[----:B------:R-:W-:-:S03]  /*0220*/  MOV R0, RZ ;  /* 0x000000ff00007202 */ /* 0x000fc60000000f00 */
[----:B------:R-:W-:Y:S01]  /*0230*/  IMAD.WIDE R10, R23, 0x4, R10 ;  /* 0x00000004170a7825 */ /* 0x000fe200078e020a */
[----:B--2---:R-:W-:Y:S02]  /*0240*/  CS2R R6, SRZ ;  /* 0x0000000000067805 */ /* 0x004fe4000001ff00 */
[----:B------:R-:W-:Y:S01]  /*0250*/  CS2R R18, SRZ ;  /* 0x0000000000127805 */ /* 0x000fe2000001ff00 */
[----:B------:R1:W2:Y:S01]  /*0260*/  @!P0 LDG.E.EL R21, desc[UR4][R26.64] ;  /* 0x000000041a158981 */ /* 0x0002a2000c2e1900 */
[----:B-----5:R-:W-:Y:S01]  /*0270*/  IMAD.WIDE R8, R17, 0x4, R8 ;  /* 0x0000000411087825 */ /* 0x020fe200078e0208 */
[----:B------:R-:W-:Y:S02]  /*0280*/  HFMA2.MMA R29, -RZ, RZ, 0, 0 ;  /* 0x00000000ff1d7435 */ /* 0x000fe400000001ff */
[----:B------:R4:W5:Y:S01]  /*0290*/  @!P0 LDG.E.EL R0, desc[UR4][R10.64] ;  /* 0x000000040a008981 */ /* 0x000962000c2e1900 */
[----:B0-----:R-:W-:-:S03]  /*02a0*/  IMAD.WIDE R12, R25, 0x4, R14 ;  /* 0x00000004190c7825 */ /* 0x001fc600078e020e */
[----:B------:R-:W2:Y:S01]  /*02b0*/  @!P0 LDG.E.64 R6, desc[UR4][R8.64] ;  /* 0x0000000408068981 */ /* 0x000ea2000c1e1b00 */
[----:B------:R-:W-:-:S03]  /*02c0*/  IMAD.WIDE R14, R23, 0x4, R14 ;  /* 0x00000004170e7825 */ /* 0x000fc600078e020e */
[----:B------:R-:W2:Y:S01]  /*02d0*/  @!P0 LDG.E.EL R19, desc[UR4][R12.64] ;  /* 0x000000040c138981 */ /* 0x000ea2000c2e1900 */
[C---:B-1----:R-:W-:Y:S01]  /*02e0*/  IMAD.WIDE R26, R25.reuse, 0x4, R4 ;  /* 0x00000004191a7825 */ /* 0x042fe200078e0204 */
[----:B----4-:R-:W-:Y:S02]  /*02f0*/  MOV R10, RZ ;  /* 0x000000ff000a7202 */ /* 0x010fe40000000f00 */
[----:B------:R-:W4:Y:S01]  /*0300*/  @!P0 LDG.E.EL R18, desc[UR4][R14.64] ;  /* 0x000000040e128981 */ /* 0x000f22000c2e1900 */
[----:B------:R-:W-:-:S04]  /*0310*/  IMAD.WIDE R24, R25, 0x4, R2 ;  /* 0x0000000419187825 */ /* 0x000fc800078e0202 */
[C---:B------:R-:W-:Y:S01]  /*0320*/  IMAD.WIDE R4, R23.reuse, 0x4, R4 ;  /* 0x0000000417047825 */ /* 0x040fe200078e0204 */
[----:B------:R-:W2:Y:S03]  /*0330*/  @!P0 LDG.E.EL R29, desc[UR4][R24.64] ;  /* 0x00000004181d8981 */ /* 0x000ea6000c2e1900 */
[----:B------:R-:W-:Y:S01]  /*0340*/  IMAD.WIDE R2, R23, 0x4, R2 ;  /* 0x0000000417027825 */ /* 0x000fe200078e0202 */
[----:B------:R-:W-:-:S04]  /*0350*/  CS2R R22, SRZ ;  /* 0x0000000000167805 */ /* 0x000fc8000001ff00 */
[----:B------:R0:W4:Y:S04]  /*0360*/  @!P0 LDG.E.EL R10, desc[UR4][R2.64] ;  /* 0x00000004020a8981 */ /* 0x000128000c2e1900 */
[----:B------:R-:W4:Y:S04]  /*0370*/  @!P0 LDG.E.EL R22, desc[UR4][R26.64] ;  /* 0x000000041a168981 */ /* 0x000f28000c2e1900 */
[----:B------:R1:W4:Y:S01]  /*0380*/  @!P0 LDG.E.EL R23, desc[UR4][R4.64] ;  /* 0x0000000404178981 */ /* 0x000322000c2e1900 */
[----:B0-----:R-:W0:Y:S01]  /*0390*/  LDC.64 R2, c[0x0][0x240] ;  /* 0x00009000ff027b82 */ /* 0x001e220000000a00 */
[----:B-1----:R-:W-:Y:S01]  /*03a0*/  HFMA2.MMA R5, -RZ, RZ, 1.625, 0 ;  /* 0x3e800000ff057435 */ /* 0x002fe200000001ff */
[----:B0-----:R-:W-:-:S04]  /*03b0*/  IMAD.WIDE R2, R17, 0x4, R2 ;  /* 0x0000000411027825 */ /* 0x001fc800078e0202 */
[----:B---3--:R-:W-:Y:S01]  /*03c0*/  FADD R16, R16, 9.9999997473787516356e-06 ;  /* 0x3727c5ac10107421 */ /* 0x008fe20000000000 */
[----:B------:R-:W-:-:S03]  /*03d0*/  FADD R20, R20, 9.9999997473787516356e-06 ;  /* 0x3727c5ac14147421 */ /* 0x000fc60000000000 */
[----:B------:R-:W0:Y:S08]  /*03e0*/  MUFU.SQRT R11, R16 ;  /* 0x00000010000b7308 */ /* 0x000e300000002000 */
[----:B------:R-:W1:Y:S01]  /*03f0*/  MUFU.SQRT R12, R20 ;  /* 0x00000014000c7308 */ /* 0x000e620000002000 */
[C---:B0-----:R-:W-:Y:S02]  /*0400*/  FSETP.GT.AND P1, PT, R11.reuse, 8.50705917302346158658e+37, PT ;  /* 0x7e8000000b00780b */ /* 0x041fe40003f24000 */
[----:B------:R-:W-:-:S02]  /*0410*/  FSETP.GEU.AND P3, PT, R11, 1.175494350822287508e-38, PT ;  /* 0x008000000b00780b */ /* 0x000fc40003f6e000 */
[C---:B-1----:R-:W-:Y:S02]  /*0420*/  FSETP.GT.AND P2, PT, R12.reuse, 8.50705917302346158658e+37, PT ;  /* 0x7e8000000c00780b */ /* 0x042fe40003f44000 */
[----:B------:R-:W-:-:S07]  /*0430*/  FSETP.GEU.AND P4, PT, R12, 1.175494350822287508e-38, PT ;  /* 0x008000000c00780b */ /* 0x000fce0003f8e000 */
[----:B------:R-:W-:-:S04]  /*0440*/  @P1 FMUL R11, R11, 0.25 ;  /* 0x3e8000000b0b1820 */ /* 0x000fc80000400000 */
[----:B------:R-:W-:Y:S01]  /*0450*/  @!P3 FMUL R11, R11, 16777216 ;  /* 0x4b8000000b0bb820 */ /* 0x000fe20000400000 */
[----:B------:R-:W-:-:S04]  /*0460*/  @P2 FMUL R12, R12, 0.25 ;  /* 0x3e8000000c0c2820 */ /* 0x000fc80000400000 */
[----:B------:R-:W-:Y:S01]  /*0470*/  @!P4 FMUL R12, R12, 16777216 ;  /* 0x4b8000000c0cc820 */ /* 0x000fe20000400000 */
[----:B------:R-:W0:Y:S01]  /*0480*/  MUFU.RCP R11, R11 ;  /* 0x0000000b000b7308 */ /* 0x000e220000001000 */
[----:B------:R-:W-:-:S07]  /*0490*/  FSEL R4, R5, 1, P1 ;  /* 0x3f80000005047808 */ /* 0x000fce0000800000 */
[----:B------:R-:W1:Y:S01]  /*04a0*/  MUFU.RCP R12, R12 ;  /* 0x0000000c000c7308 */ /* 0x000e620000001000 */
[----:B------:R-:W-:Y:S01]  /*04b0*/  FSEL R5, R5, 1, P2 ;  /* 0x3f80000005057808 */ /* 0x000fe20001000000 */
[----:B------:R-:W-:Y:S01]  /*04c0*/  @!P3 FMUL R4, R4, 16777216 ;  /* 0x4b8000000404b820 */ /* 0x000fe20000400000 */
[----:B--2---:R-:W-:Y:S01]  /*04d0*/  FADD R6, R21, R6 ;  /* 0x0000000615067221 */ /* 0x004fe20000000000 */
[----:B-----5:R-:W-:Y:S02]  /*04e0*/  FADD R7, R0, R7 ;  /* 0x0000000700077221 */ /* 0x020fe40000000000 */
[----:B------:R-:W-:Y:S01]  /*04f0*/  @!P4 FMUL R5, R5, 16777216 ;  /* 0x4b8000000505c820 */ /* 0x000fe20000400000 */
[----:B0-----:R-:W-:Y:S01]  /*0500*/  FMUL R4, R11, R4 ;  /* 0x000000040b047220 */ /* 0x001fe20000400000 */
[----:B------:R-:W-:Y:S01]  /*0510*/  FADD R19, R6, -R19 ;  /* 0x8000001306137221 */ /* 0x000fe20000000000 */
[----:B----4-:R-:W-:Y:S01]  /*0520*/  FADD R18, R7, -R18 ;  /* 0x8000001207127221 */ /* 0x010fe20000000000 */
[----:B-1----:R-:W-:-:S02]  /*0530*/  FMUL R5, R12, R5 ;  /* 0x000000050c057220 */ /* 0x002fc40000400000 */
[----:B------:R-:W-:Y:S02]  /*0540*/  FMUL R4, R19, R4 ;  /* 0x0000000413047220 */ /* 0x000fe40000400000 */
[----:B------:R-:W-:Y:S02]  /*0550*/  FMUL R5, R18, R5 ;  /* 0x0000000512057220 */ /* 0x000fe40000400000 */
[----:B------:R-:W-:Y:S02]  /*0560*/  FFMA R4, R4, R22, R29 ;  /* 0x0000001604047223 */ /* 0x000fe4000000001d */
[----:B------:R-:W-:Y:S01]  /*0570*/  FFMA R5, R5, R23, R10 ;  /* 0x0000001705057223 */ /* 0x000fe2000000000a */
[----:B------:R0:W-:Y:S02]  /*0580*/  @!P0 STG.E.64 desc[UR4][R8.64], R6 ;  /* 0x0000000608008986 */ /* 0x0001e4000c101b04 */
[----:B------:R-:W-:Y:S02]  /*0590*/  FSETP.GEU.AND P1, PT, R4, RZ, PT ;  /* 0x000000ff0400720b */ /* 0x000fe40003f2e000 */
[----:B------:R-:W-:-:S02]  /*05a0*/  FSETP.GEU.AND P2, PT, R5, RZ, PT ;  /* 0x000000ff0500720b */ /* 0x000fc40003f4e000 */
[----:B------:R-:W-:Y:S02]  /*05b0*/  FSEL R4, R4, RZ, P1 ;  /* 0x000000ff04047208 */ /* 0x000fe40000800000 */
[----:B------:R-:W-:Y:S01]  /*05c0*/  FSEL R5, R5, RZ, P2 ;  /* 0x000000ff05057208 */ /* 0x000fe20001000000 */
[----:B0-----:R-:W-:Y:S08]  /*05d0*/  @P0 EXIT ;  /* 0x000000000000094d */ /* 0x001ff00003800000 */
[----:B------:R-:W-:Y:S01]  /*05e0*/  STG.E.64 desc[UR4][R2.64], R4 ;  /* 0x0000000402007986 */ /* 0x000fe2000c101b04 */
[----:B------:R-:W-:Y:S05]  /*05f0*/  EXIT ;  /* 0x000000000000794d */ /* 0x000fea0003800000 */
.L_x_0:
[----:B------:R-:W-:-:S00]  /*0600*/  BRA `(.L_x_0) ;  /* 0xfffffffc00fc7947 */ /* 0x000fc0000383ffff */
[----:B------:R-:W-:-:S00]  /*0610*/  NOP ;  /* 0x0000000000007918 */ /* 0x000fc00000000000 */
        /* <DEDUP_REMOVED lines=14> */
.L_x_1:


//--------------------- .nv.global.init           --------------------------
	.section	.nv.global.init,"aw",@progbits
.nv.global.init:
	.type		_$_str,@object
	.size		_$_str,(_$_str_$_2 - _$_str)
_$_str:
        /*0000*/ 	.byte	0x5f, 0x5f, 0x43, 0x55, 0x44, 0x41, 0x5f, 0x46, 0x54, 0x5a, 0x00
	.type		_$_str_$_2,@object
	.size		_$_str_$_2,(.L_1 - _$_str_$_2)
_$_str_$_2:
        /*000b*/ 	.byte	0x5f, 0x5f, 0x43, 0x55, 0x44, 0x41, 0x5f, 0x50, 0x52, 0x45, 0x43, 0x5f, 0x53, 0x51, 0x52, 0x54
        /*001b*/ 	.byte	0x00
.L_1:


//--------------------- .nv.constant0.triton_poi_fused__native_batch_norm_legit_no_training_convolution_relu_1 --------------------------
	.section	.nv.constant0.triton_poi_fused__native_batch_norm_legit_no_training_convolution_relu_1,"a",@progbits
	.sectionflags	@""
	.align	4
.nv.constant0.triton_poi_fused__native_batch_norm_legit_no_training_convolution_relu_1:
	.zero		588
